	.headerflags	@"EF_CUDA_TEXMODE_UNIFIED EF_CUDA_64BIT_ADDRESS EF_CUDA_SM86 EF_CUDA_VIRTUAL_SM(EF_CUDA_SM86)"
	.elftype	@"ET_EXEC"


//--------------------- .nv.info                  --------------------------
	.section	.nv.info,"",@"SHT_CUDA_INFO"
	.align	4


	//----- nvinfo : EIATTR_REGCOUNT
	.align		4
        /*0000*/ 	.byte	0x04, 0x2f
        /*0002*/ 	.short	(.L_1 - .L_0)
	.align		4
.L_0:
        /*0004*/ 	.word	index@(triton_poi_fused_cat_6)
        /*0008*/ 	.word	0x00000022


	//----- nvinfo : EIATTR_MIN_STACK_SIZE
	.align		4
.L_1:
        /*000c*/ 	.byte	0x04, 0x12
        /*000e*/ 	.short	(.L_3 - .L_2)
	.align		4
.L_2:
        /*0010*/ 	.word	index@(triton_poi_fused_cat_6)
        /*0014*/ 	.word	0x00000000


	//----- nvinfo : EIATTR_FRAME_SIZE
	.align		4
.L_3:
        /*0018*/ 	.byte	0x04, 0x11
        /*001a*/ 	.short	(.L_5 - .L_4)
	.align		4
.L_4:
        /*001c*/ 	.word	index@(triton_poi_fused_cat_6)
        /*0020*/ 	.word	0x00000000


	//----- nvinfo : EIATTR_MIN_STACK_SIZE
	.align		4
.L_5:
        /*0024*/ 	.byte	0x04, 0x12
        /*0026*/ 	.short	(.L_7 - .L_6)
	.align		4
.L_6:
        /*0028*/ 	.word	index@(triton_poi_fused_cat_6)
        /*002c*/ 	.word	0x00000000
.L_7:


//--------------------- .nv.info.triton_poi_fused_cat_6 --------------------------
	.section	.nv.info.triton_poi_fused_cat_6,"",@"SHT_CUDA_INFO"
	.sectionflags	@""
	.align	4


	//----- nvinfo : EIATTR_CUDA_API_VERSION
	.align		4
        /*0000*/ 	.byte	0x04, 0x37
        /*0002*/ 	.short	(.L_9 - .L_8)
.L_8:
        /*0004*/ 	.word	0x0000007c


	//----- nvinfo : EIATTR_SW2861232_WAR
	.align		4
.L_9:
        /*0008*/ 	.byte	0x01, 0x35
	.zero		2


	//----- nvinfo : EIATTR_PARAM_CBANK
	.align		4
        /*000c*/ 	.byte	0x04, 0x0a
        /*000e*/ 	.short	(.L_11 - .L_10)
	.align		4
.L_10:
        /*0010*/ 	.word	index@(.nv.constant0.triton_poi_fused_cat_6)
        /*0014*/ 	.short	0x0160
        /*0016*/ 	.short	0x0040


	//----- nvinfo : EIATTR_CBANK_PARAM_SIZE
	.align		4
.L_11:
        /*0018*/ 	.byte	0x03, 0x19
        /*001a*/ 	.short	0x0040


	//----- nvinfo : EIATTR_KPARAM_INFO
	.align		4
        /*001c*/ 	.byte	0x04, 0x17
        /*001e*/ 	.short	(.L_13 - .L_12)
.L_12:
        /*0020*/ 	.word	0x00000000
        /*0024*/ 	.short	0x0007
        /*0026*/ 	.short	0x0038
        /*0028*/ 	.byte	0x00, 0xf4, 0x21, 0x00


	//----- nvinfo : EIATTR_KPARAM_INFO
	.align		4
.L_13:
        /*002c*/ 	.byte	0x04, 0x17
        /*002e*/ 	.short	(.L_15 - .L_14)
.L_14:
        /*0030*/ 	.word	0x00000000
        /*0034*/ 	.short	0x0006
        /*0036*/ 	.short	0x0030
        /*0038*/ 	.byte	0x00, 0xf0, 0x11, 0x00


	//----- nvinfo : EIATTR_KPARAM_INFO
	.align		4
.L_15:
        /*003c*/ 	.byte	0x04, 0x17
        /*003e*/ 	.short	(.L_17 - .L_16)
.L_16:
        /*0040*/ 	.word	0x00000000
        /*0044*/ 	.short	0x0005
        /*0046*/ 	.short	0x0028
        /*0048*/ 	.byte	0x00, 0xf4, 0x21, 0x00


	//----- nvinfo : EIATTR_KPARAM_INFO
	.align		4
.L_17:
        /*004c*/ 	.byte	0x04, 0x17
        /*004e*/ 	.short	(.L_19 - .L_18)
.L_18:
        /*0050*/ 	.word	0x00000000
        /*0054*/ 	.short	0x0004
        /*0056*/ 	.short	0x0020
        /*0058*/ 	.byte	0x00, 0xf4, 0x21, 0x00


	//----- nvinfo : EIATTR_KPARAM_INFO
	.align		4
.L_19:
        /*005c*/ 	.byte	0x04, 0x17
        /*005e*/ 	.short	(.L_21 - .L_20)
.L_20:
        /*0060*/ 	.word	0x00000000
        /*0064*/ 	.short	0x0003
        /*0066*/ 	.short	0x0018
        /*0068*/ 	.byte	0x00, 0xf4, 0x21, 0x00


	//----- nvinfo : EIATTR_KPARAM_INFO
	.align		4
.L_21:
        /*006c*/ 	.byte	0x04, 0x17
        /*006e*/ 	.short	(.L_23 - .L_22)
.L_22:
        /*0070*/ 	.word	0x00000000
        /*0074*/ 	.short	0x0002
        /*0076*/ 	.short	0x0010
        /*0078*/ 	.byte	0x00, 0xf4, 0x21, 0x00


	//----- nvinfo : EIATTR_KPARAM_INFO
	.align		4
.L_23:
        /*007c*/ 	.byte	0x04, 0x17
        /*007e*/ 	.short	(.L_25 - .L_24)
.L_24:
        /*0080*/ 	.word	0x00000000
        /*0084*/ 	.short	0x0001
        /*0086*/ 	.short	0x0008
        /*0088*/ 	.byte	0x00, 0xf4, 0x21, 0x00


	//----- nvinfo : EIATTR_KPARAM_INFO
	.align		4
.L_25:
        /*008c*/ 	.byte	0x04, 0x17
        /*008e*/ 	.short	(.L_27 - .L_26)
.L_26:
        /*0090*/ 	.word	0x00000000
        /*0094*/ 	.short	0x0000
        /*0096*/ 	.short	0x0000
        /*0098*/ 	.byte	0x00, 0xf4, 0x21, 0x00


	//----- nvinfo : EIATTR_MAXREG_COUNT
	.align		4
.L_27:
        /*009c*/ 	.byte	0x03, 0x1b
        /*009e*/ 	.short	0x00ff


	//----- nvinfo : EIATTR_EXIT_INSTR_OFFSETS
	.align		4
        /*00a0*/ 	.byte	0x04, 0x1c
        /*00a2*/ 	.short	(.L_29 - .L_28)


	//   ....[0]....
.L_28:
        /*00a4*/ 	.word	0x000007f0


	//----- nvinfo : EIATTR_REQNTID
	.align		4
.L_29:
        /*00a8*/ 	.byte	0x04, 0x10
        /*00aa*/ 	.short	(.L_31 - .L_30)
.L_30:
        /*00ac*/ 	.word	0x00000080
        /*00b0*/ 	.word	0x00000001
        /*00b4*/ 	.word	0x00000001
.L_31:


//--------------------- .nv.callgraph             --------------------------
	.section	.nv.callgraph,"",@"SHT_CUDA_CALLGRAPH"
	.align	4
	.sectionentsize	8
	.align		4
        /*0000*/ 	.word	0x00000000
	.align		4
        /*0004*/ 	.word	0xffffffff
	.align		4
        /*0008*/ 	.word	0x00000000
	.align		4
        /*000c*/ 	.word	0xfffffffe
	.align		4
        /*0010*/ 	.word	0x00000000
	.align		4
        /*0014*/ 	.word	0xfffffffd
	.align		4
        /*0018*/ 	.word	0x00000000
	.align		4
        /*001c*/ 	.word	0xfffffffc


//--------------------- .nv.rel.action            --------------------------
	.section	.nv.rel.action,"",@"SHT_CUDA_RELOCINFO"
	.align	8
	.sectionentsize	8
        /*0000*/ 	.byte	0x73, 0x00, 0x00, 0x00, 0x00, 0x00, 0x00, 0x00, 0x00, 0x00, 0x00, 0x11, 0x25, 0x00, 0x05, 0x36


//--------------------- .nv.constant0.triton_poi_fused_cat_6 --------------------------
	.section	.nv.constant0.triton_poi_fused_cat_6,"a",@progbits
	.sectionflags	@""
	.align	4
.nv.constant0.triton_poi_fused_cat_6:
	.zero		416


//--------------------- .text.triton_poi_fused_cat_6 --------------------------
	.section	.text.triton_poi_fused_cat_6,"ax",@progbits
	.sectioninfo	@"SHI_REGISTERS=34"
	.align	128
        .global         triton_poi_fused_cat_6
        .type           triton_poi_fused_cat_6,@function
        .size           triton_poi_fused_cat_6,(.L_x_1 - triton_poi_fused_cat_6)
        .other          triton_poi_fused_cat_6,@"STO_CUDA_ENTRY STV_DEFAULT"
triton_poi_fused_cat_6:
.text.triton_poi_fused_cat_6:
[----:B------:R-:W-:Y:S02]  /*0000*/  IMAD.MOV.U32 R1, RZ, RZ, c[0x0][0x28] ;  /* 0x00000a00ff017624 */ /* 0x000fe400078e00ff */
[----:B------:R-:W0:Y:S01]  /*0010*/  S2R R0, SR_TID.X ;  /* 0x0000000000007919 */ /* 0x000e220000002100 */
[----:B------:R-:W-:-:S03]  /*0020*/  ULDC.64 UR4, c[0x0][0x118] ;  /* 0x0000460000047ab9 */ /* 0x000fc60000000a00 */
[----:B------:R-:W1:Y:S01]  /*0030*/  S2R R3, SR_CTAID.X ;  /* 0x0000000000037919 */ /* 0x000e620000002500 */
[----:B0-----:R-:W-:Y:S01]  /*0040*/  IMAD.SHL.U32 R0, R0, 0x8, RZ ;  /* 0x0000000800007824 */ /* 0x001fe200078e00ff */
[----:B-1----:R-:W-:-:S04]  /*0050*/  SHF.R.S32.HI R13, RZ, 0x15, R3 ;  /* 0x00000015ff0d7819 */ /* 0x002fc80000011403 */
[----:B------:R-:W-:Y:S02]  /*0060*/  LOP3.LUT R0, R0, 0x3f8, RZ, 0xc0, !PT ;  /* 0x000003f800007812 */ /* 0x000fe400078ec0ff */
[----:B------:R-:W-:-:S03]  /*0070*/  SGXT R13, R13, 0x1 ;  /* 0x000000010d0d781a */ /* 0x000fc60000000200 */
[----:B------:R-:W-:-:S05]  /*0080*/  IMAD R0, R3, 0x400, R0 ;  /* 0x0000040003007824 */ /* 0x000fca00078e0200 */
[----:B------:R-:W-:-:S04]  /*0090*/  LEA.HI R3, R13, R0, RZ, 0x7 ;  /* 0x000000000d037211 */ /* 0x000fc800078f38ff */
[--C-:B------:R-:W-:Y:S02]  /*00a0*/  SHF.R.S32.HI R17, RZ, 0x7, R3.reuse ;  /* 0x00000007ff117819 */ /* 0x100fe40000011403 */
[----:B------:R-:W-:-:S04]  /*00b0*/  SHF.R.S32.HI R2, RZ, 0x1f, R3 ;  /* 0x0000001fff027819 */ /* 0x000fc80000011403 */
[----:B------:R-:W-:-:S04]  /*00c0*/  LEA.HI R2, R2, R17, RZ, 0x9 ;  /* 0x0000001102027211 */ /* 0x000fc800078f48ff */
[----:B------:R-:W-:Y:S01]  /*00d0*/  LOP3.LUT R4, R2, 0xfffffe00, RZ, 0xc0, !PT ;  /* 0xfffffe0002047812 */ /* 0x000fe200078ec0ff */
[----:B------:R-:W-:-:S04]  /*00e0*/  IMAD.MOV.U32 R2, RZ, RZ, 0x2 ;  /* 0x00000002ff027424 */ /* 0x000fc800078e00ff */
[----:B------:R-:W-:-:S04]  /*00f0*/  IMAD.IADD R17, R17, 0x1, -R4 ;  /* 0x0000000111117824 */ /* 0x000fc800078e0a04 */
[----:B------:R-:W-:-:S05]  /*0100*/  IMAD.WIDE R6, R17, R2, c[0x0][0x168] ;  /* 0x00005a0011067625 */ /* 0x000fca00078e0202 */
[----:B------:R0:W2:Y:S01]  /*0110*/  LDG.E.EL.U16 R20, [R6.64] ;  /* 0x0000000406147981 */ /* 0x0000a2000c2e1500 */
[----:B------:R-:W-:Y:S01]  /*0120*/  IMAD.WIDE R8, R17, R2, c[0x0][0x170] ;  /* 0x00005c0011087625 */ /* 0x000fe200078e0202 */
[----:B------:R-:W-:-:S04]  /*0130*/  LEA.HI R4, R13, R0, RZ, 0x10 ;  /* 0x000000000d047211 */ /* 0x000fc800078f80ff */
[----:B------:R1:W3:Y:S01]  /*0140*/  LDG.E.EL.U16 R21, [R8.64] ;  /* 0x0000000408157981 */ /* 0x0002e2000c2e1500 */
[----:B------:R-:W-:Y:S01]  /*0150*/  LOP3.LUT R5, R3, 0xffffff80, RZ, 0xc0, !PT ;  /* 0xffffff8003057812 */ /* 0x000fe200078ec0ff */
[----:B------:R-:W-:Y:S01]  /*0160*/  IMAD.MOV.U32 R23, RZ, RZ, 0x4 ;  /* 0x00000004ff177424 */ /* 0x000fe200078e00ff */
[----:B------:R-:W-:Y:S02]  /*0170*/  SHF.R.S32.HI R3, RZ, 0x10, R4 ;  /* 0x00000010ff037819 */ /* 0x000fe40000011404 */
[----:B------:R-:W-:-:S05]  /*0180*/  IADD3 R4, R0, -R5, RZ ;  /* 0x8000000500047210 */ /* 0x000fca0007ffe0ff */
[----:B------:R-:W-:Y:S01]  /*0190*/  IMAD R15, R3, 0x80, R4 ;  /* 0x00000080030f7824 */ /* 0x000fe200078e0204 */
[----:B------:R-:W-:-:S03]  /*01a0*/  IADD3 R16, R0, 0x4, RZ ;  /* 0x0000000400107810 */ /* 0x000fc60007ffe0ff */
[----:B------:R-:W-:Y:S01]  /*01b0*/  IMAD R4, R17, 0xc00, R15 ;  /* 0x00000c0011047824 */ /* 0x000fe200078e020f */
[----:B------:R-:W-:Y:S01]  /*01c0*/  LEA.HI R18, R13, R16, RZ, 0x7 ;  /* 0x000000100d127211 */ /* 0x000fe200078f38ff */
[----:B------:R-:W-:-:S04]  /*01d0*/  IMAD.WIDE R10, R15, R2, c[0x0][0x178] ;  /* 0x00005e000f0a7625 */ /* 0x000fc800078e0202 */
[----:B------:R-:W-:Y:S01]  /*01e0*/  IMAD.WIDE R4, R4, R23, c[0x0][0x160] ;  /* 0x0000580004047625 */ /* 0x000fe200078e0217 */
[----:B------:R-:W-:Y:S01]  /*01f0*/  LOP3.LUT R19, R18, 0xffffff80, RZ, 0xc0, !PT ;  /* 0xffffff8012137812 */ /* 0x000fe200078ec0ff */
[----:B-1----:R-:W4:Y:S04]  /*0200*/  LDG.E.EL.128 R8, [R10.64] ;  /* 0x000000040a087981 */ /* 0x002f28000c2e1d00 */
[----:B0-----:R-:W5:Y:S01]  /*0210*/  LDG.E.128 R4, [R4.64] ;  /* 0x0000000404047981 */ /* 0x001f62000c1e1d00 */
[----:B------:R-:W-:-:S04]  /*0220*/  IMAD.IADD R16, R16, 0x1, -R19 ;  /* 0x0000000110107824 */ /* 0x000fc800078e0a13 */
[----:B------:R-:W-:Y:S02]  /*0230*/  IMAD R16, R3, 0x80, R16 ;  /* 0x0000008003107824 */ /* 0x000fe400078e0210 */
[----:B------:R-:W-:-:S04]  /*0240*/  IMAD.WIDE R14, R15, R2, c[0x0][0x180] ;  /* 0x000060000f0e7625 */ /* 0x000fc800078e0202 */
[----:B------:R-:W-:Y:S02]  /*0250*/  IMAD R16, R17, 0xc00, R16 ;  /* 0x00000c0011107824 */ /* 0x000fe400078e0210 */
[----:B------:R-:W4:Y:S02]  /*0260*/  LDG.E.EL.128 R12, [R14.64] ;  /* 0x000000040e0c7981 */ /* 0x000f24000c2e1d00 */
[----:B------:R-:W-:-:S06]  /*0270*/  IMAD.WIDE R16, R16, R23, c[0x0][0x160] ;  /* 0x0000580010107625 */ /* 0x000fcc00078e0217 */
[----:B------:R-:W4:Y:S01]  /*0280*/  LDG.E.128 R16, [R16.64] ;  /* 0x0000000410107981 */ /* 0x000f22000c1e1d00 */
[----:B------:R-:W-:-:S04]  /*0290*/  IMAD R3, R3, 0x70800, R0 ;  /* 0x0007080003037824 */ /* 0x000fc800078e0200 */
[----:B------:R-:W-:Y:S01]  /*02a0*/  IMAD.WIDE R2, R3, R2, c[0x0][0x188] ;  /* 0x0000620003027625 */ /* 0x000fe200078e0202 */
[----:B--2---:R-:W-:-:S03]  /*02b0*/  SHF.L.U32 R23, R20, 0x10, RZ ;  /* 0x0000001014177819 */ /* 0x004fc600000006ff */
[----:B------:R-:W-:Y:S01]  /*02c0*/  IMAD.U32 R22, R20, 0x10000, RZ ;  /* 0x0001000014167824 */ /* 0x000fe200078e00ff */
[----:B------:R-:W-:-:S04]  /*02d0*/  FSETP.GE.AND P1, PT, R23, RZ, PT ;  /* 0x000000ff1700720b */ /* 0x000fc80003f26000 */
[----:B------:R-:W-:Y:S02]  /*02e0*/  FSETP.GE.AND P0, PT, R22, RZ, PT ;  /* 0x000000ff1600720b */ /* 0x000fe40003f06000 */
[C---:B------:R-:W-:Y:S02]  /*02f0*/  SEL R22, R20.reuse, RZ, !P1 ;  /* 0x000000ff14167207 */ /* 0x040fe40004800000 */
[----:B------:R-:W-:Y:S01]  /*0300*/  SEL R20, R20, RZ, !P0 ;  /* 0x000000ff14147207 */ /* 0x000fe20004000000 */
[----:B---3--:R-:W-:Y:S02]  /*0310*/  IMAD.U32 R23, R21, 0x10000, RZ ;  /* 0x0001000015177824 */ /* 0x008fe400078e00ff */
[----:B------:R-:W-:Y:S02]  /*0320*/  IMAD.U32 R22, R22, 0x10000, RZ ;  /* 0x0001000016167824 */ /* 0x000fe400078e00ff */
[----:B------:R-:W-:Y:S01]  /*0330*/  IMAD.U32 R20, R20, 0x10000, RZ ;  /* 0x0001000014147824 */ /* 0x000fe200078e00ff */
[C---:B------:R-:W-:Y:S01]  /*0340*/  FSETP.GTU.AND P0, PT, R23.reuse, RZ, PT ;  /* 0x000000ff1700720b */ /* 0x040fe20003f0c000 */
[----:B------:R-:W-:Y:S01]  /*0350*/  FADD R22, RZ, -R22 ;  /* 0x80000016ff167221 */ /* 0x000fe20000000000 */
[----:B------:R-:W-:Y:S01]  /*0360*/  FSETP.GTU.AND P2, PT, R23, RZ, PT ;  /* 0x000000ff1700720b */ /* 0x000fe20003f4c000 */
[----:B------:R-:W-:Y:S01]  /*0370*/  FADD R24, RZ, -R20 ;  /* 0x80000014ff187221 */ /* 0x000fe20000000000 */
[----:B------:R-:W-:-:S02]  /*0380*/  SEL R20, R21, RZ, P0 ;  /* 0x000000ff15147207 */ /* 0x000fc40000000000 */
[----:B------:R-:W-:Y:S02]  /*0390*/  FSETP.NAN.AND P0, PT, R22, R22, PT ;  /* 0x000000161600720b */ /* 0x000fe40003f08000 */
[----:B------:R-:W-:Y:S02]  /*03a0*/  SEL R21, R21, RZ, P2 ;  /* 0x000000ff15157207 */ /* 0x000fe40001000000 */
[----:B------:R-:W-:Y:S02]  /*03b0*/  FSETP.NAN.AND P1, PT, R24, R24, PT ;  /* 0x000000181800720b */ /* 0x000fe40003f28000 */
[----:B------:R-:W-:Y:S01]  /*03c0*/  SHF.L.U32 R23, R20, 0x10, RZ ;  /* 0x0000001014177819 */ /* 0x000fe200000006ff */
[----:B------:R-:W-:-:S03]  /*03d0*/  IMAD.U32 R21, R21, 0x10000, RZ ;  /* 0x0001000015157824 */ /* 0x000fc600078e00ff */
[----:B------:R-:W-:Y:S02]  /*03e0*/  FSETP.GT.AND P3, PT, R22, R23, PT ;  /* 0x000000171600720b */ /* 0x000fe40003f64000 */
[----:B------:R-:W-:Y:S02]  /*03f0*/  FSETP.GT.AND P2, PT, R24, R21, PT ;  /* 0x000000151800720b */ /* 0x000fe40003f44000 */
[----:B------:R-:W-:-:S03]  /*0400*/  @!P0 FSEL R22, R22, R23, P3 ;  /* 0x0000001716168208 */ /* 0x000fc60001800000 */
[----:B------:R-:W-:Y:S02]  /*0410*/  @!P1 FSEL R24, R24, R21, P2 ;  /* 0x0000001518189208 */ /* 0x000fe40001000000 */
[----:B-----5:R-:W-:Y:S01]  /*0420*/  I2FP.F32.S32 R20, R4 ;  /* 0x0000000400147245 */ /* 0x020fe20000201400 */
[----:B------:R-:W-:Y:S01]  /*0430*/  FMUL R4, R22, 0.0078740157186985015869 ;  /* 0x3c01020416047820 */ /* 0x000fe20000400000 */
[----:B------:R-:W-:Y:S01]  /*0440*/  I2FP.F32.S32 R23, R5 ;  /* 0x0000000500177245 */ /* 0x000fe20000201400 */
[----:B------:R-:W-:-:S03]  /*0450*/  FMUL R5, R24, 0.0078740157186985015869 ;  /* 0x3c01020418057820 */ /* 0x000fc60000400000 */
[C---:B------:R-:W-:Y:S02]  /*0460*/  FSETP.GT.AND P0, PT, R4.reuse, 9.9999997473787516356e-06, PT ;  /* 0x3727c5ac0400780b */ /* 0x040fe40003f04000 */
[C---:B------:R-:W-:Y:S02]  /*0470*/  FSETP.GT.AND P1, PT, R5.reuse, 9.9999997473787516356e-06, PT ;  /* 0x3727c5ac0500780b */ /* 0x040fe40003f24000 */
[----:B------:R-:W-:Y:S02]  /*0480*/  FSETP.NAN.AND P2, PT, R4, R4, PT ;  /* 0x000000040400720b */ /* 0x000fe40003f48000 */
[----:B------:R-:W-:Y:S02]  /*0490*/  FSETP.NAN.AND P3, PT, R5, R5, PT ;  /* 0x000000050500720b */ /* 0x000fe40003f68000 */
[----:B----4-:R-:W-:Y:S02]  /*04a0*/  PRMT R26, R8, 0x7632, R26 ;  /* 0x00007632081a7816 */ /* 0x010fe4000000001a */
[----:B------:R-:W-:-:S03]  /*04b0*/  PRMT R28, R12, 0x7632, R28 ;  /* 0x000076320c1c7816 */ /* 0x000fc6000000001c */
[----:B------:R-:W-:Y:S02]  /*04c0*/  @!P0 FSEL R4, R4, 9.9999997473787516356e-06, P2 ;  /* 0x3727c5ac04048808 */ /* 0x000fe40001000000 */
[----:B------:R-:W-:Y:S01]  /*04d0*/  @!P1 FSEL R5, R5, 9.9999997473787516356e-06, P3 ;  /* 0x3727c5ac05059808 */ /* 0x000fe20001800000 */
[----:B------:R-:W-:Y:S01]  /*04e0*/  IMAD.U32 R31, R12, 0x10000, RZ ;  /* 0x000100000c1f7824 */ /* 0x000fe200078e00ff */
[C---:B------:R-:W-:Y:S01]  /*04f0*/  PRMT R25, R13.reuse, 0x7632, R25 ;  /* 0x000076320d197816 */ /* 0x040fe20000000019 */
[----:B------:R-:W-:Y:S01]  /*0500*/  IMAD.U32 R27, R13, 0x10000, RZ ;  /* 0x000100000d1b7824 */ /* 0x000fe200078e00ff */
[----:B------:R-:W-:Y:S01]  /*0510*/  SHF.L.U32 R29, R28, 0x10, RZ ;  /* 0x000000101c1d7819 */ /* 0x000fe200000006ff */
[----:B------:R-:W-:Y:S01]  /*0520*/  IMAD.U32 R24, R8, 0x10000, RZ ;  /* 0x0001000008187824 */ /* 0x000fe200078e00ff */
[----:B------:R-:W-:Y:S01]  /*0530*/  I2FP.F32.S32 R6, R6 ;  /* 0x0000000600067245 */ /* 0x000fe20000201400 */
[C---:B------:R-:W-:Y:S01]  /*0540*/  IMAD.U32 R22, R9.reuse, 0x10000, RZ ;  /* 0x0001000009167824 */ /* 0x040fe200078e00ff */
[----:B------:R-:W-:Y:S01]  /*0550*/  PRMT R21, R9, 0x7632, R21 ;  /* 0x0000763209157816 */ /* 0x000fe20000000015 */
[C---:B------:R-:W-:Y:S01]  /*0560*/  IMAD.U32 R13, R14.reuse, 0x10000, RZ ;  /* 0x000100000e0d7824 */ /* 0x040fe200078e00ff */
[----:B------:R-:W-:Y:S01]  /*0570*/  PRMT R12, R14, 0x7632, R12 ;  /* 0x000076320e0c7816 */ /* 0x000fe2000000000c */
[----:B------:R-:W-:Y:S01]  /*0580*/  IMAD.U32 R26, R26, 0x10000, RZ ;  /* 0x000100001a1a7824 */ /* 0x000fe200078e00ff */
[----:B------:R-:W-:Y:S01]  /*0590*/  FMUL R23, R23, R4 ;  /* 0x0000000417177220 */ /* 0x000fe20000400000 */
[----:B------:R-:W-:-:S02]  /*05a0*/  I2FP.F32.S32 R16, R16 ;  /* 0x0000001000107245 */ /* 0x000fc40000201400 */
[----:B------:R-:W-:Y:S01]  /*05b0*/  I2FP.F32.S32 R18, R18 ;  /* 0x0000001200127245 */ /* 0x000fe20000201400 */
[----:B------:R-:W-:Y:S01]  /*05c0*/  FMUL R28, R20, R5 ;  /* 0x00000005141c7220 */ /* 0x000fe20000400000 */
[----:B------:R-:W-:Y:S02]  /*05d0*/  I2FP.F32.S32 R7, R7 ;  /* 0x0000000700077245 */ /* 0x000fe40000201400 */
[----:B------:R-:W-:Y:S02]  /*05e0*/  PRMT R8, R10, 0x7632, R8 ;  /* 0x000076320a087816 */ /* 0x000fe40000000008 */
[----:B------:R-:W-:Y:S02]  /*05f0*/  PRMT R9, R11, 0x7632, R9 ;  /* 0x000076320b097816 */ /* 0x000fe40000000009 */
[----:B------:R-:W-:Y:S02]  /*0600*/  PRMT R14, R15, 0x7632, R14 ;  /* 0x000076320f0e7816 */ /* 0x000fe4000000000e */
[----:B------:R-:W-:-:S02]  /*0610*/  I2FP.F32.S32 R17, R17 ;  /* 0x0000001100117245 */ /* 0x000fc40000201400 */
[----:B------:R-:W-:Y:S01]  /*0620*/  I2FP.F32.S32 R19, R19 ;  /* 0x0000001300137245 */ /* 0x000fe20000201400 */
[----:B------:R-:W-:Y:S01]  /*0630*/  IMAD.U32 R20, R15, 0x10000, RZ ;  /* 0x000100000f147824 */ /* 0x000fe200078e00ff */
[----:B------:R-:W-:Y:S01]  /*0640*/  FFMA R15, R26, R23, R29 ;  /* 0x000000171a0f7223 */ /* 0x000fe2000000001d */
[----:B------:R-:W-:Y:S01]  /*0650*/  SHF.L.U32 R11, R11, 0x10, RZ ;  /* 0x000000100b0b7819 */ /* 0x000fe200000006ff */
[C---:B------:R-:W-:Y:S01]  /*0660*/  FMUL R23, R5.reuse, R6 ;  /* 0x0000000605177220 */ /* 0x040fe20000400000 */
[C---:B------:R-:W-:Y:S01]  /*0670*/  FMUL R16, R5.reuse, R16 ;  /* 0x0000001005107220 */ /* 0x040fe20000400000 */
[----:B------:R-:W-:Y:S01]  /*0680*/  FMUL R18, R5, R18 ;  /* 0x0000001205127220 */ /* 0x000fe20000400000 */
[----:B------:R-:W-:Y:S01]  /*0690*/  SHF.L.U32 R9, R9, 0x10, RZ ;  /* 0x0000001009097819 */ /* 0x000fe200000006ff */
[----:B------:R-:W-:Y:S01]  /*06a0*/  IMAD.U32 R10, R10, 0x10000, RZ ;  /* 0x000100000a0a7824 */ /* 0x000fe200078e00ff */
[C---:B------:R-:W-:Y:S01]  /*06b0*/  FMUL R7, R4.reuse, R7 ;  /* 0x0000000704077220 */ /* 0x040fe20000400000 */
[----:B------:R-:W-:Y:S01]  /*06c0*/  IMAD.U32 R21, R21, 0x10000, RZ ;  /* 0x0001000015157824 */ /* 0x000fe200078e00ff */
[C---:B------:R-:W-:Y:S01]  /*06d0*/  FMUL R17, R4.reuse, R17 ;  /* 0x0000001104117220 */ /* 0x040fe20000400000 */
[----:B------:R-:W-:Y:S01]  /*06e0*/  IMAD.U32 R6, R25, 0x10000, RZ ;  /* 0x0001000019067824 */ /* 0x000fe200078e00ff */
[----:B------:R-:W-:Y:S01]  /*06f0*/  FMUL R19, R4, R19 ;  /* 0x0000001304137220 */ /* 0x000fe20000400000 */
[----:B------:R-:W-:-:S02]  /*0700*/  IMAD.U32 R8, R8, 0x10000, RZ ;  /* 0x0001000008087824 */ /* 0x000fc400078e00ff */
[----:B------:R-:W-:Y:S02]  /*0710*/  IMAD.U32 R5, R12, 0x10000, RZ ;  /* 0x000100000c057824 */ /* 0x000fe400078e00ff */
[----:B------:R-:W-:Y:S01]  /*0720*/  IMAD.U32 R14, R14, 0x10000, RZ ;  /* 0x000100000e0e7824 */ /* 0x000fe200078e00ff */
[----:B------:R-:W-:Y:S01]  /*0730*/  FFMA R24, R24, R28, R31 ;  /* 0x0000001c18187223 */ /* 0x000fe2000000001f */
[----:B------:R-:W-:Y:S01]  /*0740*/  FFMA R22, R22, R23, R27 ;  /* 0x0000001716167223 */ /* 0x000fe2000000001b */
[----:B------:R-:W-:Y:S01]  /*0750*/  FFMA R7, R21, R7, R6 ;  /* 0x0000000715077223 */ /* 0x000fe20000000006 */
[----:B------:R-:W-:Y:S01]  /*0760*/  FFMA R10, R10, R16, R13 ;  /* 0x000000100a0a7223 */ /* 0x000fe2000000000d */
[----:B------:R-:W-:Y:S01]  /*0770*/  FFMA R5, R8, R17, R5 ;  /* 0x0000001108057223 */ /* 0x000fe20000000005 */
[----:B------:R-:W-:Y:S01]  /*0780*/  FFMA R11, R11, R18, R20 ;  /* 0x000000120b0b7223 */ /* 0x000fe20000000014 */
[----:B------:R-:W-:Y:S01]  /*0790*/  FFMA R14, R9, R19, R14 ;  /* 0x00000013090e7223 */ /* 0x000fe2000000000e */
[----:B------:R-:W-:-:S02]  /*07a0*/  F2FP.BF16.PACK_AB R24, R15, R24 ;  /* 0x000000180f18723e */ /* 0x000fc400000010ff */
[----:B------:R-:W-:Y:S02]  /*07b0*/  F2FP.BF16.PACK_AB R25, R7, R22 ;  /* 0x000000160719723e */ /* 0x000fe400000010ff */
[----:B------:R-:W-:Y:S02]  /*07c0*/  F2FP.BF16.PACK_AB R26, R5, R10 ;  /* 0x0000000a051a723e */ /* 0x000fe400000010ff */
[----:B------:R-:W-:-:S05]  /*07d0*/  F2FP.BF16.PACK_AB R27, R14, R11 ;  /* 0x0000000b0e1b723e */ /* 0x000fca00000010ff */
[----:B------:R-:W-:Y:S01]  /*07e0*/  STG.E.128 [R2.64], R24 ;  /* 0x0000001802007986 */ /* 0x000fe2000c101d04 */
[----:B------:R-:W-:Y:S05]  /*07f0*/  EXIT ;  /* 0x000000000000794d */ /* 0x000fea0003800000 */
.L_x_0:
[----:B------:R-:W-:-:S00]  /*0800*/  BRA `(.L_x_0) ;  /* 0xfffffff000007947 */ /* 0x000fc0000383ffff */
[----:B------:R-:W-:-:S00]  /*0810*/  NOP ;  /* 0x0000000000007918 */ /* 0x000fc00000000000 */
        /* <DEDUP_REMOVED lines=14> */
.L_x_1:
